//
// Generated by NVIDIA NVVM Compiler
//
// Compiler Build ID: CL-36424714
// Cuda compilation tools, release 13.0, V13.0.88
// Based on NVVM 20.0.0
//

.version 9.0
.target sm_100
.address_size 64

	// .globl	_Z9vectorAddPfS_S_i
// _ZZ9vectorAddPfS_S_iE2sA has been demoted
// _ZZ9vectorAddPfS_S_iE2sB has been demoted

.visible .entry _Z9vectorAddPfS_S_i(
	.param .u64 .ptr .align 1 _Z9vectorAddPfS_S_i_param_0,
	.param .u64 .ptr .align 1 _Z9vectorAddPfS_S_i_param_1,
	.param .u64 .ptr .align 1 _Z9vectorAddPfS_S_i_param_2,
	.param .u32 _Z9vectorAddPfS_S_i_param_3
)
{
	.reg .pred 	%p<2>;
	.reg .b32 	%r<11>;
	.reg .b32 	%f<6>;
	.reg .b64 	%rd<11>;
	// demoted variable
	.shared .align 4 .b8 _ZZ9vectorAddPfS_S_iE2sA[1024];
	// demoted variable
	.shared .align 4 .b8 _ZZ9vectorAddPfS_S_iE2sB[1024];
	ld.param.u64 	%rd1, [_Z9vectorAddPfS_S_i_param_0];
	ld.param.u64 	%rd2, [_Z9vectorAddPfS_S_i_param_1];
	ld.param.u64 	%rd3, [_Z9vectorAddPfS_S_i_param_2];
	ld.param.u32 	%r3, [_Z9vectorAddPfS_S_i_param_3];
	mov.u32 	%r4, %ctaid.x;
	mov.u32 	%r5, %ntid.x;
	mov.u32 	%r1, %tid.x;
	mad.lo.s32 	%r2, %r4, %r5, %r1;
	setp.ge.s32 	%p1, %r2, %r3;
	@%p1 bra 	$L__BB0_2;
	cvta.to.global.u64 	%rd4, %rd1;
	cvta.to.global.u64 	%rd5, %rd2;
	cvta.to.global.u64 	%rd6, %rd3;
	mul.wide.s32 	%rd7, %r2, 4;
	add.s64 	%rd8, %rd4, %rd7;
	ld.global.f32 	%f1, [%rd8];
	shl.b32 	%r6, %r1, 2;
	mov.u32 	%r7, _ZZ9vectorAddPfS_S_iE2sA;
	add.s32 	%r8, %r7, %r6;
	st.shared.f32 	[%r8], %f1;
	add.s64 	%rd9, %rd5, %rd7;
	ld.global.f32 	%f2, [%rd9];
	mov.u32 	%r9, _ZZ9vectorAddPfS_S_iE2sB;
	add.s32 	%r10, %r9, %r6;
	st.shared.f32 	[%r10], %f2;
	bar.sync 	0;
	ld.shared.f32 	%f3, [%r8];
	ld.shared.f32 	%f4, [%r10];
	add.f32 	%f5, %f3, %f4;
	add.s64 	%rd10, %rd6, %rd7;
	st.global.f32 	[%rd10], %f5;
$L__BB0_2:
	ret;

}


// ===== COMPILED SASS (sm_100) =====

	.target	sm_100

	.elftype	@"ET_EXEC"


//--------------------- .note.nv.tkinfo           --------------------------
	.section	.note.nv.tkinfo,"",@"SHT_NOTE"
	.sectionflags	@"SHF_NOTE_NV_TKINFO"
	.tkinfo
        /*0018*/ 	.word	0x00000002
        /*0030*/ 	.string	""
        /*0030*/ 	.string	"ptxas"
        /*0030*/ 	.string	"Cuda compilation tools, release 13.0, V13.0.88"
        /*0030*/ 	.string	"Build cuda_13.0.r13.0/compiler.36424714_0"
        /*0030*/ 	.string	"-arch sm_100 -m 64 "



//--------------------- .note.nv.cuinfo           --------------------------
	.section	.note.nv.cuinfo,"",@"SHT_NOTE"
	.sectionflags	@"SHF_NOTE_NV_CUINFO"
        /*0018*/ 	.short	0x0002
        /*001a*/ 	.short	0x0064
        /*001c*/ 	.short	0x0082
	.zero		2


//--------------------- .nv.info                  --------------------------
	.section	.nv.info,"",@"SHT_CUDA_INFO"
	.align	4


	//----- nvinfo : EIATTR_REGCOUNT
	.align		4
        /*0000*/ 	.byte	0x04, 0x2f
        /*0002*/ 	.short	(.L_1 - .L_0)
	.align		4
.L_0:
        /*0004*/ 	.word	index@(_Z9vectorAddPfS_S_i)
        /*0008*/ 	.word	0x0000000e


	//----- nvinfo : EIATTR_FRAME_SIZE
	.align		4
.L_1:
        /*000c*/ 	.byte	0x04, 0x11
        /*000e*/ 	.short	(.L_3 - .L_2)
	.align		4
.L_2:
        /*0010*/ 	.word	index@(_Z9vectorAddPfS_S_i)
        /*0014*/ 	.word	0x00000000


	//----- nvinfo : EIATTR_MIN_STACK_SIZE
	.align		4
.L_3:
        /*0018*/ 	.byte	0x04, 0x12
        /*001a*/ 	.short	(.L_5 - .L_4)
	.align		4
.L_4:
        /*001c*/ 	.word	index@(_Z9vectorAddPfS_S_i)
        /*0020*/ 	.word	0x00000000
.L_5:


//--------------------- .nv.compat                --------------------------
	.section	.nv.compat,"",@"SHT_CUDA_COMPAT_INFO"
	.align	4
        /*0000*/ 	.byte	0x02, 0x09, 0x00, 0x00, 0x02, 0x02, 0x01, 0x00, 0x02, 0x05, 0x05, 0x00, 0x03, 0x07, 0x01, 0x01
        /*0010*/ 	.byte	0x02, 0x03, 0x00, 0x00, 0x02, 0x06, 0x01, 0x00, 0x04, 0x0b, 0x08, 0x00, 0x09, 0x00, 0x00, 0x00
        /*0020*/ 	.byte	0x00, 0x00, 0x00, 0x00


//--------------------- .nv.info._Z9vectorAddPfS_S_i --------------------------
	.section	.nv.info._Z9vectorAddPfS_S_i,"",@"SHT_CUDA_INFO"
	.sectionflags	@""
	.align	4


	//----- nvinfo : EIATTR_CUDA_API_VERSION
	.align		4
        /*0000*/ 	.byte	0x04, 0x37
        /*0002*/ 	.short	(.L_7 - .L_6)
.L_6:
        /*0004*/ 	.word	0x00000082


	//----- nvinfo : EIATTR_KPARAM_INFO
	.align		4
.L_7:
        /*0008*/ 	.byte	0x04, 0x17
        /*000a*/ 	.short	(.L_9 - .L_8)
.L_8:
        /*000c*/ 	.word	0x00000000
        /*0010*/ 	.short	0x0003
        /*0012*/ 	.short	0x0018
        /*0014*/ 	.byte	0x00, 0xf0, 0x11, 0x00


	//----- nvinfo : EIATTR_KPARAM_INFO
	.align		4
.L_9:
        /*0018*/ 	.byte	0x04, 0x17
        /*001a*/ 	.short	(.L_11 - .L_10)
.L_10:
        /*001c*/ 	.word	0x00000000
        /*0020*/ 	.short	0x0002
        /*0022*/ 	.short	0x0010
        /*0024*/ 	.byte	0x00, 0xf5, 0x21, 0x00


	//----- nvinfo : EIATTR_KPARAM_INFO
	.align		4
.L_11:
        /*0028*/ 	.byte	0x04, 0x17
        /*002a*/ 	.short	(.L_13 - .L_12)
.L_12:
        /*002c*/ 	.word	0x00000000
        /*0030*/ 	.short	0x0001
        /*0032*/ 	.short	0x0008
        /*0034*/ 	.byte	0x00, 0xf5, 0x21, 0x00


	//----- nvinfo : EIATTR_KPARAM_INFO
	.align		4
.L_13:
        /*0038*/ 	.byte	0x04, 0x17
        /*003a*/ 	.short	(.L_15 - .L_14)
.L_14:
        /*003c*/ 	.word	0x00000000
        /*0040*/ 	.short	0x0000
        /*0042*/ 	.short	0x0000
        /*0044*/ 	.byte	0x00, 0xf5, 0x21, 0x00


	//----- nvinfo : EIATTR_SPARSE_MMA_MASK
	.align		4
.L_15:
        /*0048*/ 	.byte	0x03, 0x50
        /*004a*/ 	.short	0x0000


	//----- nvinfo : EIATTR_MAXREG_COUNT
	.align		4
        /*004c*/ 	.byte	0x03, 0x1b
        /*004e*/ 	.short	0x00ff


	//----- nvinfo : EIATTR_NUM_BARRIERS
	.align		4
        /*0050*/ 	.byte	0x02, 0x4c
        /*0052*/ 	.byte	0x01
	.zero		1


	//----- nvinfo : EIATTR_MERCURY_ISA_VERSION
	.align		4
        /*0054*/ 	.byte	0x03, 0x5f
        /*0056*/ 	.short	0x0101


	//----- nvinfo : EIATTR_VRC_CTA_INIT_COUNT
	.align		4
        /*0058*/ 	.byte	0x02, 0x4a
	.zero		1
	.zero		1


	//----- nvinfo : EIATTR_EXIT_INSTR_OFFSETS
	.align		4
        /*005c*/ 	.byte	0x04, 0x1c
        /*005e*/ 	.short	(.L_17 - .L_16)


	//   ....[0]....
.L_16:
        /*0060*/ 	.word	0x00000070


	//   ....[1]....
        /*0064*/ 	.word	0x000001f0


	//----- nvinfo : EIATTR_CBANK_PARAM_SIZE
	.align		4
.L_17:
        /*0068*/ 	.byte	0x03, 0x19
        /*006a*/ 	.short	0x001c


	//----- nvinfo : EIATTR_PARAM_CBANK
	.align		4
        /*006c*/ 	.byte	0x04, 0x0a
        /*006e*/ 	.short	(.L_19 - .L_18)
	.align		4
.L_18:
        /*0070*/ 	.word	index@(.nv.constant0._Z9vectorAddPfS_S_i)
        /*0074*/ 	.short	0x0380
        /*0076*/ 	.short	0x001c


	//----- nvinfo : EIATTR_SW_WAR
	.align		4
.L_19:
        /*0078*/ 	.byte	0x04, 0x36
        /*007a*/ 	.short	(.L_21 - .L_20)
.L_20:
        /*007c*/ 	.word	0x00000008
.L_21:


//--------------------- .nv.callgraph             --------------------------
	.section	.nv.callgraph,"",@"SHT_CUDA_CALLGRAPH"
	.align	4
	.sectionentsize	8
	.align		4
        /*0000*/ 	.word	0x00000000
	.align		4
        /*0004*/ 	.word	0xffffffff
	.align		4
        /*0008*/ 	.word	0x00000000
	.align		4
        /*000c*/ 	.word	0xfffffffe
	.align		4
        /*0010*/ 	.word	0x00000000
	.align		4
        /*0014*/ 	.word	0xfffffffd
	.align		4
        /*0018*/ 	.word	0x00000000
	.align		4
        /*001c*/ 	.word	0xfffffffc


//--------------------- .text._Z9vectorAddPfS_S_i --------------------------
	.section	.text._Z9vectorAddPfS_S_i,"ax",@progbits
	.align	128
        .global         _Z9vectorAddPfS_S_i
        .type           _Z9vectorAddPfS_S_i,@function
        .size           _Z9vectorAddPfS_S_i,(.L_x_1 - _Z9vectorAddPfS_S_i)
        .other          _Z9vectorAddPfS_S_i,@"STO_CUDA_ENTRY STV_DEFAULT"
_Z9vectorAddPfS_S_i:
.text._Z9vectorAddPfS_S_i:
[----:B------:R-:W-:Y:S01]  /*0000*/  LDC R1, c[0x0][0x37c] ;  /* 0x0000df00ff017b82 */ /* 0x000fe20000000800 */
[----:B------:R-:W0:Y:S07]  /*0010*/  S2R R6, SR_TID.X ;  /* 0x0000000000067919 */ /* 0x000e2e0000002100 */
[----:B------:R-:W0:Y:S01]  /*0020*/  S2UR UR4, SR_CTAID.X ;  /* 0x00000000000479c3 */ /* 0x000e220000002500 */
[----:B------:R-:W1:Y:S07]  /*0030*/  LDCU UR5, c[0x0][0x398] ;  /* 0x00007300ff0577ac */ /* 0x000e6e0008000800 */
[----:B------:R-:W0:Y:S02]  /*0040*/  LDC R7, c[0x0][0x360] ;  /* 0x0000d800ff077b82 */ /* 0x000e240000000800 */
[----:B0-----:R-:W-:-:S05]  /*0050*/  IMAD R7, R7, UR4, R6 ;  /* 0x0000000407077c24 */ /* 0x001fca000f8e0206 */
[----:B-1----:R-:W-:-:S13]  /*0060*/  ISETP.GE.AND P0, PT, R7, UR5, PT ;  /* 0x0000000507007c0c */ /* 0x002fda000bf06270 */
[----:B------:R-:W-:Y:S05]  /*0070*/  @P0 EXIT ;  /* 0x000000000000094d */ /* 0x000fea0003800000 */
[----:B------:R-:W0:Y:S01]  /*0080*/  LDC.64 R2, c[0x0][0x380] ;  /* 0x0000e000ff027b82 */ /* 0x000e220000000a00 */
[----:B------:R-:W1:Y:S07]  /*0090*/  LDCU.64 UR8, c[0x0][0x358] ;  /* 0x00006b00ff0877ac */ /* 0x000e6e0008000a00 */
[----:B------:R-:W2:Y:S01]  /*00a0*/  LDC.64 R4, c[0x0][0x388] ;  /* 0x0000e200ff047b82 */ /* 0x000ea20000000a00 */
[----:B0-----:R-:W-:-:S05]  /*00b0*/  IMAD.WIDE R2, R7, 0x4, R2 ;  /* 0x0000000407027825 */ /* 0x001fca00078e0202 */
[----:B-1----:R0:W3:Y:S01]  /*00c0*/  LDG.E R0, desc[UR8][R2.64] ;  /* 0x0000000802007981 */ /* 0x0020e2000c1e1900 */
[----:B--2---:R-:W-:-:S06]  /*00d0*/  IMAD.WIDE R4, R7, 0x4, R4 ;  /* 0x0000000407047825 */ /* 0x004fcc00078e0204 */
[----:B------:R-:W2:Y:S01]  /*00e0*/  LDG.E R4, desc[UR8][R4.64] ;  /* 0x0000000804047981 */ /* 0x000ea2000c1e1900 */
[----:B------:R-:W1:Y:S01]  /*00f0*/  S2UR UR6, SR_CgaCtaId ;  /* 0x00000000000679c3 */ /* 0x000e620000008800 */
[----:B------:R-:W-:Y:S02]  /*0100*/  UMOV UR4, 0x400 ;  /* 0x0000040000047882 */ /* 0x000fe40000000000 */
[----:B------:R-:W-:-:S05]  /*0110*/  UIADD3 UR5, UPT, UPT, UR4, 0x400, URZ ;  /* 0x0000040004057890 */ /* 0x000fca000fffe0ff */
[----:B0-----:R-:W0:Y:S01]  /*0120*/  LDC.64 R2, c[0x0][0x390] ;  /* 0x0000e400ff027b82 */ /* 0x001e220000000a00 */
[----:B-1----:R-:W-:Y:S02]  /*0130*/  ULEA UR4, UR6, UR4, 0x18 ;  /* 0x0000000406047291 */ /* 0x002fe4000f8ec0ff */
[----:B------:R-:W-:-:S04]  /*0140*/  ULEA UR5, UR6, UR5, 0x18 ;  /* 0x0000000506057291 */ /* 0x000fc8000f8ec0ff */
[C---:B------:R-:W-:Y:S02]  /*0150*/  LEA R9, R6.reuse, UR4, 0x2 ;  /* 0x0000000406097c11 */ /* 0x040fe4000f8e10ff */
[----:B------:R-:W-:Y:S01]  /*0160*/  LEA R11, R6, UR5, 0x2 ;  /* 0x00000005060b7c11 */ /* 0x000fe2000f8e10ff */
[----:B0-----:R-:W-:Y:S02]  /*0170*/  IMAD.WIDE R2, R7, 0x4, R2 ;  /* 0x0000000407027825 */ /* 0x001fe400078e0202 */
[----:B---3--:R-:W-:Y:S04]  /*0180*/  STS [R9], R0 ;  /* 0x0000000009007388 */ /* 0x008fe80000000800 */
[----:B--2---:R-:W-:Y:S01]  /*0190*/  STS [R11], R4 ;  /* 0x000000040b007388 */ /* 0x004fe20000000800 */
[----:B------:R-:W-:Y:S06]  /*01a0*/  BAR.SYNC.DEFER_BLOCKING 0x0 ;  /* 0x0000000000007b1d */ /* 0x000fec0000010000 */
[----:B------:R-:W-:Y:S04]  /*01b0*/  LDS R5, [R9] ;  /* 0x0000000009057984 */ /* 0x000fe80000000800 */
[----:B------:R-:W0:Y:S02]  /*01c0*/  LDS R6, [R11] ;  /* 0x000000000b067984 */ /* 0x000e240000000800 */
[----:B0-----:R-:W-:-:S05]  /*01d0*/  FADD R5, R5, R6 ;  /* 0x0000000605057221 */ /* 0x001fca0000000000 */
[----:B------:R-:W-:Y:S01]  /*01e0*/  STG.E desc[UR8][R2.64], R5 ;  /* 0x0000000502007986 */ /* 0x000fe2000c101908 */
[----:B------:R-:W-:Y:S05]  /*01f0*/  EXIT ;  /* 0x000000000000794d */ /* 0x000fea0003800000 */
.L_x_0:
[----:B------:R-:W-:-:S00]  /*0200*/  BRA `(.L_x_0) ;  /* 0xfffffffc00fc7947 */ /* 0x000fc0000383ffff */
[----:B------:R-:W-:-:S00]  /*0210*/  NOP ;  /* 0x0000000000007918 */ /* 0x000fc00000000000 */
        /* <DEDUP_REMOVED lines=14> */
.L_x_1:


//--------------------- .nv.shared._Z9vectorAddPfS_S_i --------------------------
	.section	.nv.shared._Z9vectorAddPfS_S_i,"aw",@nobits
	.sectionflags	@""
	.align	4
.nv.shared._Z9vectorAddPfS_S_i:
	.zero		3072


//--------------------- .nv.shared.reserved.0     --------------------------
	.section	.nv.shared.reserved.0,"aw",@nobits
	.weak		__nv_reservedSMEM_offset_0_alias
	.size		__nv_reservedSMEM_offset_0_alias, 0, 64
	.other		__nv_reservedSMEM_offset_0_alias,@"STO_CUDA_RESERVED_SHARED STV_DEFAULT"
__nv_reservedSMEM_offset_0_alias:
	.zero		0
	.zero		64


//--------------------- .nv.constant0._Z9vectorAddPfS_S_i --------------------------
	.section	.nv.constant0._Z9vectorAddPfS_S_i,"a",@progbits
	.sectionflags	@""
	.align	4
.nv.constant0._Z9vectorAddPfS_S_i:
	.zero		924


//--------------------- SYMBOLS --------------------------

	.type		.nv.reservedSmem.offset0,@object
	.size		.nv.reservedSmem.offset0,0x4
	.type		.nv.reservedSmem.cap,@object
	.size		.nv.reservedSmem.cap,0x4
